	.headerflags	@"EF_CUDA_TEXMODE_UNIFIED EF_CUDA_64BIT_ADDRESS EF_CUDA_ACCELERATORS EF_CUDA_SM90 EF_CUDA_VIRTUAL_SM(EF_CUDA_SM90)"
	.elftype	@"ET_EXEC"


//--------------------- .nv.info                  --------------------------
	.section	.nv.info,"",@"SHT_CUDA_INFO"
	.align	4


	//----- nvinfo : EIATTR_REGCOUNT
	.align		4
        /*0000*/ 	.byte	0x04, 0x2f
        /*0002*/ 	.short	(.L_3 - .L_2)
	.align		4
.L_2:
        /*0004*/ 	.word	index@(triton_poi_fused__native_batch_norm_legit_no_training_relu_29)
        /*0008*/ 	.word	0x00000023


	//----- nvinfo : EIATTR_MIN_STACK_SIZE
	.align		4
.L_3:
        /*000c*/ 	.byte	0x04, 0x12
        /*000e*/ 	.short	(.L_5 - .L_4)
	.align		4
.L_4:
        /*0010*/ 	.word	index@(triton_poi_fused__native_batch_norm_legit_no_training_relu_29)
        /*0014*/ 	.word	0x00000000


	//----- nvinfo : EIATTR_FRAME_SIZE
	.align		4
.L_5:
        /*0018*/ 	.byte	0x04, 0x11
        /*001a*/ 	.short	(.L_7 - .L_6)
	.align		4
.L_6:
        /*001c*/ 	.word	index@(triton_poi_fused__native_batch_norm_legit_no_training_relu_29)
        /*0020*/ 	.word	0x00000000


	//----- nvinfo : EIATTR_MIN_STACK_SIZE
	.align		4
.L_7:
        /*0024*/ 	.byte	0x04, 0x12
        /*0026*/ 	.short	(.L_9 - .L_8)
	.align		4
.L_8:
        /*0028*/ 	.word	index@(triton_poi_fused__native_batch_norm_legit_no_training_relu_29)
        /*002c*/ 	.word	0x00000000
.L_9:


//--------------------- .nv.info.triton_poi_fused__native_batch_norm_legit_no_training_relu_29 --------------------------
	.section	.nv.info.triton_poi_fused__native_batch_norm_legit_no_training_relu_29,"",@"SHT_CUDA_INFO"
	.sectionflags	@""
	.align	4


	//----- nvinfo : EIATTR_CUDA_API_VERSION
	.align		4
        /*0000*/ 	.byte	0x04, 0x37
        /*0002*/ 	.short	(.L_11 - .L_10)
.L_10:
        /*0004*/ 	.word	0x0000007c


	//----- nvinfo : EIATTR_KPARAM_INFO
	.align		4
.L_11:
        /*0008*/ 	.byte	0x04, 0x17
        /*000a*/ 	.short	(.L_13 - .L_12)
.L_12:
        /*000c*/ 	.word	0x00000000
        /*0010*/ 	.short	0x0007
        /*0012*/ 	.short	0x0034
        /*0014*/ 	.byte	0x00, 0xf0, 0x11, 0x00


	//----- nvinfo : EIATTR_KPARAM_INFO
	.align		4
.L_13:
        /*0018*/ 	.byte	0x04, 0x17
        /*001a*/ 	.short	(.L_15 - .L_14)
.L_14:
        /*001c*/ 	.word	0x00000000
        /*0020*/ 	.short	0x0006
        /*0022*/ 	.short	0x0030
        /*0024*/ 	.byte	0x00, 0xf0, 0x11, 0x00


	//----- nvinfo : EIATTR_KPARAM_INFO
	.align		4
.L_15:
        /*0028*/ 	.byte	0x04, 0x17
        /*002a*/ 	.short	(.L_17 - .L_16)
.L_16:
        /*002c*/ 	.word	0x00000000
        /*0030*/ 	.short	0x0005
        /*0032*/ 	.short	0x0028
        /*0034*/ 	.byte	0x00, 0xf4, 0x21, 0x00


	//----- nvinfo : EIATTR_KPARAM_INFO
	.align		4
.L_17:
        /*0038*/ 	.byte	0x04, 0x17
        /*003a*/ 	.short	(.L_19 - .L_18)
.L_18:
        /*003c*/ 	.word	0x00000000
        /*0040*/ 	.short	0x0004
        /*0042*/ 	.short	0x0020
        /*0044*/ 	.byte	0x00, 0xf4, 0x21, 0x00


	//----- nvinfo : EIATTR_KPARAM_INFO
	.align		4
.L_19:
        /*0048*/ 	.byte	0x04, 0x17
        /*004a*/ 	.short	(.L_21 - .L_20)
.L_20:
        /*004c*/ 	.word	0x00000000
        /*0050*/ 	.short	0x0003
        /*0052*/ 	.short	0x0018
        /*0054*/ 	.byte	0x00, 0xf4, 0x21, 0x00


	//----- nvinfo : EIATTR_KPARAM_INFO
	.align		4
.L_21:
        /*0058*/ 	.byte	0x04, 0x17
        /*005a*/ 	.short	(.L_23 - .L_22)
.L_22:
        /*005c*/ 	.word	0x00000000
        /*0060*/ 	.short	0x0002
        /*0062*/ 	.short	0x0010
        /*0064*/ 	.byte	0x00, 0xf4, 0x21, 0x00


	//----- nvinfo : EIATTR_KPARAM_INFO
	.align		4
.L_23:
        /*0068*/ 	.byte	0x04, 0x17
        /*006a*/ 	.short	(.L_25 - .L_24)
.L_24:
        /*006c*/ 	.word	0x00000000
        /*0070*/ 	.short	0x0001
        /*0072*/ 	.short	0x0008
        /*0074*/ 	.byte	0x00, 0xf4, 0x21, 0x00


	//----- nvinfo : EIATTR_KPARAM_INFO
	.align		4
.L_25:
        /*0078*/ 	.byte	0x04, 0x17
        /*007a*/ 	.short	(.L_27 - .L_26)
.L_26:
        /*007c*/ 	.word	0x00000000
        /*0080*/ 	.short	0x0000
        /*0082*/ 	.short	0x0000
        /*0084*/ 	.byte	0x00, 0xf4, 0x21, 0x00


	//----- nvinfo : EIATTR_SPARSE_MMA_MASK
	.align		4
.L_27:
        /*0088*/ 	.byte	0x03, 0x50
        /*008a*/ 	.short	0x0000


	//----- nvinfo : EIATTR_MAXREG_COUNT
	.align		4
        /*008c*/ 	.byte	0x03, 0x1b
        /*008e*/ 	.short	0x00ff


	//----- nvinfo : EIATTR_EXIT_INSTR_OFFSETS
	.align		4
        /*0090*/ 	.byte	0x04, 0x1c
        /*0092*/ 	.short	(.L_29 - .L_28)


	//   ....[0]....
.L_28:
        /*0094*/ 	.word	0x00000b30


	//   ....[1]....
        /*0098*/ 	.word	0x00000c20


	//----- nvinfo : EIATTR_REQNTID
	.align		4
.L_29:
        /*009c*/ 	.byte	0x04, 0x10
        /*009e*/ 	.short	(.L_31 - .L_30)
.L_30:
        /*00a0*/ 	.word	0x00000080
        /*00a4*/ 	.word	0x00000001
        /*00a8*/ 	.word	0x00000001


	//----- nvinfo : EIATTR_CBANK_PARAM_SIZE
	.align		4
.L_31:
        /*00ac*/ 	.byte	0x03, 0x19
        /*00ae*/ 	.short	0x0038


	//----- nvinfo : EIATTR_PARAM_CBANK
	.align		4
        /*00b0*/ 	.byte	0x04, 0x0a
        /*00b2*/ 	.short	(.L_33 - .L_32)
	.align		4
.L_32:
        /*00b4*/ 	.word	index@(.nv.constant0.triton_poi_fused__native_batch_norm_legit_no_training_relu_29)
        /*00b8*/ 	.short	0x0210
        /*00ba*/ 	.short	0x0038


	//----- nvinfo : EIATTR_SW_WAR
	.align		4
.L_33:
        /*00bc*/ 	.byte	0x04, 0x36
        /*00be*/ 	.short	(.L_35 - .L_34)
.L_34:
        /*00c0*/ 	.word	0x00000008
.L_35:


//--------------------- .nv.callgraph             --------------------------
	.section	.nv.callgraph,"",@"SHT_CUDA_CALLGRAPH"
	.align	4
	.sectionentsize	8
	.align		4
        /*0000*/ 	.word	0x00000000
	.align		4
        /*0004*/ 	.word	0xffffffff
	.align		4
        /*0008*/ 	.word	0x00000000
	.align		4
        /*000c*/ 	.word	0xfffffffe
	.align		4
        /*0010*/ 	.word	0x00000000
	.align		4
        /*0014*/ 	.word	0xfffffffd
	.align		4
        /*0018*/ 	.word	0x00000000
	.align		4
        /*001c*/ 	.word	0xfffffffc


//--------------------- .nv.constant4             --------------------------
	.section	.nv.constant4,"a",@progbits
	.align	8
	.align		8
.nv.constant4:
        /*0000*/ 	.dword	_$_str
	.align		8
        /*0008*/ 	.dword	_$_str_$_2


//--------------------- .text.triton_poi_fused__native_batch_norm_legit_no_training_relu_29 --------------------------
	.section	.text.triton_poi_fused__native_batch_norm_legit_no_training_relu_29,"ax",@progbits
	.sectionflags	@"SHF_BARRIERS=1"
	.align	128
        .global         triton_poi_fused__native_batch_norm_legit_no_training_relu_29
        .type           triton_poi_fused__native_batch_norm_legit_no_training_relu_29,@function
        .size           triton_poi_fused__native_batch_norm_legit_no_training_relu_29,(.L_x_1 - triton_poi_fused__native_batch_norm_legit_no_training_relu_29)
        .other          triton_poi_fused__native_batch_norm_legit_no_training_relu_29,@"STO_CUDA_ENTRY STV_DEFAULT"
triton_poi_fused__native_batch_norm_legit_no_training_relu_29:
.text.triton_poi_fused__native_batch_norm_legit_no_training_relu_29:
[----:B------:R-:W0:Y:S01]  /*0000*/  LDC R1, c[0x0][0x28] ;  /* 0x00000a00ff017b82 */ /* 0x000e220000000800 */
[----:B------:R-:W1:Y:S07]  /*0010*/  S2R R2, SR_CTAID.Y ;  /* 0x0000000000027919 */ /* 0x000e6e0000002600 */
[----:B------:R-:W2:Y:S01]  /*0020*/  LDC.64 R4, c[0x0][0x220] ;  /* 0x00008800ff047b82 */ /* 0x000ea20000000a00 */
[----:B------:R-:W-:Y:S01]  /*0030*/  ULDC.64 UR6, c[0x0][0x208] ;  /* 0x0000820000067ab9 */ /* 0x000fe20000000a00 */
[----:B------:R-:W3:Y:S01]  /*0040*/  S2R R8, SR_TID.X ;  /* 0x0000000000087919 */ /* 0x000ee20000002100 */
[----:B------:R-:W4:Y:S05]  /*0050*/  S2R R20, SR_CTAID.X ;  /* 0x0000000000147919 */ /* 0x000f2a0000002500 */
[----:B------:R-:W5:Y:S08]  /*0060*/  LDC.64 R22, c[0x0][0x210] ;  /* 0x00008400ff167b82 */ /* 0x000f700000000a00 */
[----:B------:R-:W4:Y:S01]  /*0070*/  LDC.64 R16, c[0x0][0x218] ;  /* 0x00008600ff107b82 */ /* 0x000f220000000a00 */
[----:B------:R-:W-:-:S02]  /*0080*/  CS2R R12, SRZ ;  /* 0x00000000000c7805 */ /* 0x000fc4000001ff00 */
[----:B------:R-:W-:-:S05]  /*0090*/  CS2R R14, SRZ ;  /* 0x00000000000e7805 */ /* 0x000fca000001ff00 */
[----:B------:R-:W5:Y:S01]  /*00a0*/  LDC.64 R30, c[0x0][0x228] ;  /* 0x00008a00ff1e7b82 */ /* 0x000f620000000a00 */
[----:B-1----:R-:W-:Y:S01]  /*00b0*/  IMAD.SHL.U32 R0, R2, 0x20, RZ ;  /* 0x0000002002007824 */ /* 0x002fe200078e00ff */
[----:B------:R-:W-:Y:S01]  /*00c0*/  SHF.R.S32.HI R2, RZ, 0x1a, R2 ;  /* 0x0000001aff027819 */ /* 0x000fe20000011402 */
[----:B---3--:R-:W-:-:S03]  /*00d0*/  IMAD.SHL.U32 R21, R8, 0x4, RZ ;  /* 0x0000000408157824 */ /* 0x008fc600078e00ff */
[----:B------:R-:W-:Y:S02]  /*00e0*/  SGXT R2, R2, 0x1 ;  /* 0x000000010202781a */ /* 0x000fe40000000200 */
[----:B------:R-:W-:-:S04]  /*00f0*/  LOP3.LUT R25, R0, 0x1c, R21, 0xf8, !PT ;  /* 0x0000001c00197812 */ /* 0x000fc800078ef815 */
[----:B------:R-:W-:-:S04]  /*0100*/  LEA.HI R3, R2, R25, RZ, 0x8 ;  /* 0x0000001902037211 */ /* 0x000fc800078f40ff */
[----:B------:R-:W-:-:S05]  /*0110*/  LOP3.LUT R6, R3, 0xffffff00, RZ, 0xc0, !PT ;  /* 0xffffff0003067812 */ /* 0x000fca00078ec0ff */
[----:B------:R-:W-:-:S04]  /*0120*/  IMAD.IADD R25, R25, 0x1, -R6 ;  /* 0x0000000119197824 */ /* 0x000fc800078e0a06 */
[----:B--2---:R-:W-:-:S06]  /*0130*/  IMAD.WIDE R4, R25, 0x4, R4 ;  /* 0x0000000419047825 */ /* 0x004fcc00078e0204 */
[----:B------:R-:W2:Y:S01]  /*0140*/  LDG.E.EL.128 R4, desc[UR6][R4.64] ;  /* 0x0000000604047981 */ /* 0x000ea2000c2e1d00 */
[----:B------:R-:W-:Y:S01]  /*0150*/  SHF.R.U32.HI R9, RZ, 0x3, R8 ;  /* 0x00000003ff097819 */ /* 0x000fe20000011608 */
[----:B------:R-:W-:Y:S02]  /*0160*/  IMAD.SHL.U32 R8, R3, 0x100, RZ ;  /* 0x0000010003087824 */ /* 0x000fe400078e00ff */
[----:B----4-:R-:W-:Y:S01]  /*0170*/  IMAD.SHL.U32 R20, R20, 0x20, RZ ;  /* 0x0000002014147824 */ /* 0x010fe200078e00ff */
[----:B------:R-:W-:Y:S01]  /*0180*/  SGXT.U32 R3, R9, 0x4 ;  /* 0x000000040903781a */ /* 0x000fe20000000000 */
[C---:B0-----:R-:W-:Y:S01]  /*0190*/  IMAD.WIDE R16, R25.reuse, 0x4, R16 ;  /* 0x0000000419107825 */ /* 0x041fe200078e0210 */
[----:B------:R-:W-:Y:S02]  /*01a0*/  LOP3.LUT R10, R8, 0xffff0000, RZ, 0xc0, !PT ;  /* 0xffff0000080a7812 */ /* 0x000fe400078ec0ff */
[----:B------:R-:W-:Y:S02]  /*01b0*/  LOP3.LUT R8, R20, R3, RZ, 0xfc, !PT ;  /* 0x0000000314087212 */ /* 0x000fe400078efcff */
[----:B------:R-:W-:Y:S01]  /*01c0*/  LOP3.LUT R9, R20, 0x10, R3, 0xfe, !PT ;  /* 0x0000001014097812 */ /* 0x000fe200078efe03 */
[----:B------:R-:W-:Y:S01]  /*01d0*/  IMAD.IADD R10, R25, 0x1, R10 ;  /* 0x00000001190a7824 */ /* 0x000fe200078e020a */
[C---:B------:R-:W-:Y:S01]  /*01e0*/  ISETP.GE.AND P0, PT, R8.reuse, 0x100, PT ;  /* 0x000001000800780c */ /* 0x040fe20003f06270 */
[----:B------:R-:W3:Y:S01]  /*01f0*/  LDG.E.EL.128 R16, desc[UR6][R16.64] ;  /* 0x0000000610107981 */ /* 0x000ee2000c2e1d00 */
[----:B------:R-:W-:Y:S01]  /*0200*/  ISETP.GE.AND P1, PT, R9, 0x100, PT ;  /* 0x000001000900780c */ /* 0x000fe20003f26270 */
[----:B------:R-:W-:-:S02]  /*0210*/  IMAD R29, R8, 0x100, R10 ;  /* 0x00000100081d7824 */ /* 0x000fc400078e020a */
[----:B------:R-:W-:Y:S01]  /*0220*/  IMAD R11, R9, 0x100, R10 ;  /* 0x00000100090b7824 */ /* 0x000fe200078e020a */
[----:B------:R-:W-:Y:S01]  /*0230*/  CS2R R8, SRZ ;  /* 0x0000000000087805 */ /* 0x000fe2000001ff00 */
[----:B-----5:R-:W-:-:S04]  /*0240*/  IMAD.WIDE R28, R29, 0x4, R22 ;  /* 0x000000041d1c7825 */ /* 0x020fc800078e0216 */
[----:B------:R-:W-:Y:S01]  /*0250*/  IMAD.WIDE R22, R11, 0x4, R22 ;  /* 0x000000040b167825 */ /* 0x000fe200078e0216 */
[----:B------:R-:W-:-:S04]  /*0260*/  CS2R R10, SRZ ;  /* 0x00000000000a7805 */ /* 0x000fc8000001ff00 */
[----:B------:R0:W4:Y:S04]  /*0270*/  @!P1 LDG.E.EL.128 R12, desc[UR6][R22.64] ;  /* 0x00000006160c9981 */ /* 0x000128000c2e1d00 */
[----:B------:R1:W3:Y:S01]  /*0280*/  @!P0 LDG.E.EL.128 R8, desc[UR6][R28.64] ;  /* 0x000000061c088981 */ /* 0x0002e2000c2e1d00 */
[----:B0-----:R-:W0:Y:S01]  /*0290*/  LDC.64 R22, c[0x0][0x230] ;  /* 0x00008c00ff167b82 */ /* 0x001e220000000a00 */
[----:B-1----:R-:W-:Y:S02]  /*02a0*/  IMAD.MOV.U32 R28, RZ, RZ, 0x3e800000 ;  /* 0x3e800000ff1c7424 */ /* 0x002fe400078e00ff */
[----:B--2---:R-:W-:Y:S01]  /*02b0*/  FADD R5, R5, 9.9999997473787516356e-06 ;  /* 0x3727c5ac05057421 */ /* 0x004fe20000000000 */
[----:B------:R-:W-:-:S03]  /*02c0*/  FADD R6, R6, 9.9999997473787516356e-06 ;  /* 0x3727c5ac06067421 */ /* 0x000fc60000000000 */
[----:B------:R-:W1:Y:S08]  /*02d0*/  MUFU.SQRT R24, R5 ;  /* 0x0000000500187308 */ /* 0x000e700000002000 */
[----:B------:R-:W2:Y:S01]  /*02e0*/  MUFU.SQRT R32, R6 ;  /* 0x0000000600207308 */ /* 0x000ea20000002000 */
[C---:B-1----:R-:W-:Y:S02]  /*02f0*/  FSETP.GT.AND P1, PT, R24.reuse, 8.50705917302346158658e+37, PT ;  /* 0x7e8000001800780b */ /* 0x042fe40003f24000 */
[----:B------:R-:W-:-:S02]  /*0300*/  FSETP.GEU.AND P4, PT, R24, 1.175494350822287508e-38, PT ;  /* 0x008000001800780b */ /* 0x000fc40003f8e000 */
[C---:B--2---:R-:W-:Y:S02]  /*0310*/  FSETP.GT.AND P2, PT, R32.reuse, 8.50705917302346158658e+37, PT ;  /* 0x7e8000002000780b */ /* 0x044fe40003f44000 */
[----:B------:R-:W-:-:S07]  /*0320*/  FSETP.GEU.AND P5, PT, R32, 1.175494350822287508e-38, PT ;  /* 0x008000002000780b */ /* 0x000fce0003fae000 */
[----:B------:R-:W-:Y:S01]  /*0330*/  @P1 FMUL R24, R24, 0.25 ;  /* 0x3e80000018181820 */ /* 0x000fe20000400000 */
[----:B------:R-:W-:-:S03]  /*0340*/  FADD R4, R4, 9.9999997473787516356e-06 ;  /* 0x3727c5ac04047421 */ /* 0x000fc60000000000 */
[----:B------:R-:W-:Y:S01]  /*0350*/  @!P4 FMUL R24, R24, 16777216 ;  /* 0x4b8000001818c820 */ /* 0x000fe20000400000 */
[----:B------:R-:W-:Y:S01]  /*0360*/  @P2 FMUL R32, R32, 0.25 ;  /* 0x3e80000020202820 */ /* 0x000fe20000400000 */
[----:B------:R1:W-:Y:S03]  /*0370*/  MUFU.SQRT R26, R4 ;  /* 0x00000004001a7308 */ /* 0x0003e60000002000 */
[----:B------:R-:W-:Y:S01]  /*0380*/  @!P5 FMUL R32, R32, 16777216 ;  /* 0x4b8000002020d820 */ /* 0x000fe20000400000 */
[----:B---3--:R-:W-:-:S04]  /*0390*/  FADD R5, -R17, R9 ;  /* 0x0000000911057221 */ /* 0x008fc80000000100 */
[----:B------:R-:W2:Y:S01]  /*03a0*/  MUFU.RCP R24, R24 ;  /* 0x0000001800187308 */ /* 0x000ea20000001000 */
[C---:B-1----:R-:W-:Y:S01]  /*03b0*/  FADD R4, -R16.reuse, R8 ;  /* 0x0000000810047221 */ /* 0x042fe20000000100 */
[----:B----4-:R-:W-:Y:S01]  /*03c0*/  FADD R16, -R16, R12 ;  /* 0x0000000c10107221 */ /* 0x010fe20000000100 */
[----:B------:R-:W-:-:S05]  /*03d0*/  FADD R17, -R17, R13 ;  /* 0x0000000d11117221 */ /* 0x000fca0000000100 */
[----:B------:R-:W1:Y:S01]  /*03e0*/  MUFU.RCP R8, R32 ;  /* 0x0000002000087308 */ /* 0x000e620000001000 */
[----:B0-----:R-:W-:Y:S01]  /*03f0*/  IMAD.WIDE R12, R25, 0x4, R22 ;  /* 0x00000004190c7825 */ /* 0x001fe200078e0216 */
[C---:B------:R-:W-:Y:S02]  /*0400*/  FSEL R9, R28.reuse, 1, P1 ;  /* 0x3f8000001c097808 */ /* 0x040fe40000800000 */
[----:B------:R-:W-:Y:S01]  /*0410*/  FSEL R23, R28, 1, P2 ;  /* 0x3f8000001c177808 */ /* 0x000fe20001000000 */
[----:B------:R-:W-:Y:S01]  /*0420*/  FADD R6, -R18, R10 ;  /* 0x0000000a12067221 */ /* 0x000fe20000000100 */
[----:B------:R-:W-:Y:S01]  /*0430*/  FADD R27, -R19, R11 ;  /* 0x0000000b131b7221 */ /* 0x000fe20000000100 */
[----:B------:R-:W-:-:S04]  /*0440*/  IMAD.WIDE R10, R25, 0x4, R30 ;  /* 0x00000004190a7825 */ /* 0x000fc800078e021e */
[----:B------:R-:W-:Y:S01]  /*0450*/  @!P4 FMUL R9, R9, 16777216 ;  /* 0x4b8000000909c820 */ /* 0x000fe20000400000 */
[----:B------:R-:W-:Y:S01]  /*0460*/  @!P5 FMUL R23, R23, 16777216 ;  /* 0x4b8000001717d820 */ /* 0x000fe20000400000 */
[----:B------:R-:W-:Y:S01]  /*0470*/  FADD R18, -R18, R14 ;  /* 0x0000000e12127221 */ /* 0x000fe20000000100 */
[----:B------:R-:W-:Y:S01]  /*0480*/  FADD R19, -R19, R15 ;  /* 0x0000000f13137221 */ /* 0x000fe20000000100 */
[----:B--2---:R-:W-:Y:S01]  /*0490*/  FMUL R24, R24, R9 ;  /* 0x0000000918187220 */ /* 0x004fe20000400000 */
[----:B------:R-:W2:Y:S01]  /*04a0*/  LDG.E.EL.128 R12, desc[UR6][R12.64] ;  /* 0x000000060c0c7981 */ /* 0x000ea2000c2e1d00 */
[----:B-1----:R-:W-:-:S03]  /*04b0*/  FMUL R23, R8, R23 ;  /* 0x0000001708177220 */ /* 0x002fc60000400000 */
[----:B------:R-:W2:Y:S01]  /*04c0*/  LDG.E.EL.128 R8, desc[UR6][R10.64] ;  /* 0x000000060a087981 */ /* 0x000ea2000c2e1d00 */
[----:B------:R-:W-:Y:S01]  /*04d0*/  FADD R7, R7, 9.9999997473787516356e-06 ;  /* 0x3727c5ac07077421 */ /* 0x000fe20000000000 */
[----:B------:R-:W-:-:S03]  /*04e0*/  FSETP.GT.AND P0, PT, R26, 8.50705917302346158658e+37, PT ;  /* 0x7e8000001a00780b */ /* 0x000fc60003f04000 */
[----:B------:R-:W0:Y:S01]  /*04f0*/  MUFU.SQRT R29, R7 ;  /* 0x00000007001d7308 */ /* 0x000e220000002000 */
[----:B------:R-:W-:Y:S02]  /*0500*/  FSETP.GEU.AND P3, PT, R26, 1.175494350822287508e-38, PT ;  /* 0x008000001a00780b */ /* 0x000fe40003f6e000 */
[----:B------:R-:W-:-:S07]  /*0510*/  FSEL R25, R28, 1, P0 ;  /* 0x3f8000001c197808 */ /* 0x000fce0000000000 */
[----:B------:R-:W-:Y:S01]  /*0520*/  @P0 FMUL R26, R26, 0.25 ;  /* 0x3e8000001a1a0820 */ /* 0x000fe20000400000 */
[----:B0-----:R-:W-:-:S04]  /*0530*/  FSETP.GT.AND P0, PT, R29, 8.50705917302346158658e+37, PT ;  /* 0x7e8000001d00780b */ /* 0x001fc80003f04000 */
[----:B------:R-:W-:Y:S02]  /*0540*/  FSEL R31, R28, 1, P0 ;  /* 0x3f8000001c1f7808 */ /* 0x000fe40000000000 */
[----:B------:R-:W0:Y:S01]  /*0550*/  S2R R28, SR_TID.X ;  /* 0x00000000001c7919 */ /* 0x000e220000002100 */
[----:B------:R-:W-:Y:S01]  /*0560*/  @!P3 FMUL R26, R26, 16777216 ;  /* 0x4b8000001a1ab820 */ /* 0x000fe20000400000 */
[----:B------:R-:W-:-:S05]  /*0570*/  FSETP.GEU.AND P1, PT, R29, 1.175494350822287508e-38, PT ;  /* 0x008000001d00780b */ /* 0x000fca0003f2e000 */
[----:B------:R-:W1:Y:S01]  /*0580*/  MUFU.RCP R26, R26 ;  /* 0x0000001a001a7308 */ /* 0x000e620000001000 */
[----:B------:R-:W-:Y:S01]  /*0590*/  @P0 FMUL R29, R29, 0.25 ;  /* 0x3e8000001d1d0820 */ /* 0x000fe20000400000 */
[----:B------:R-:W-:Y:S01]  /*05a0*/  @!P3 FMUL R25, R25, 16777216 ;  /* 0x4b8000001919b820 */ /* 0x000fe20000400000 */
[----:B------:R-:W3:Y:S05]  /*05b0*/  S2UR UR5, SR_CgaCtaId ;  /* 0x00000000000579c3 */ /* 0x000eea0000008800 */
[----:B------:R-:W-:-:S04]  /*05c0*/  @!P1 FMUL R29, R29, 16777216 ;  /* 0x4b8000001d1d9820 */ /* 0x000fc80000400000 */
[----:B------:R-:W4:Y:S01]  /*05d0*/  MUFU.RCP R22, R29 ;  /* 0x0000001d00167308 */ /* 0x000f220000001000 */
[----:B-1----:R-:W-:Y:S01]  /*05e0*/  FMUL R25, R26, R25 ;  /* 0x000000191a197220 */ /* 0x002fe20000400000 */
[C---:B------:R-:W-:Y:S01]  /*05f0*/  FMUL R26, R24.reuse, R17 ;  /* 0x00000011181a7220 */ /* 0x040fe20000400000 */
[----:B------:R-:W-:Y:S02]  /*0600*/  FMUL R24, R24, R5 ;  /* 0x0000000518187220 */ /* 0x000fe40000400000 */
[C---:B------:R-:W-:Y:S01]  /*0610*/  FMUL R5, R25.reuse, R4 ;  /* 0x0000000419057220 */ /* 0x040fe20000400000 */
[----:B------:R-:W-:Y:S01]  /*0620*/  FMUL R25, R25, R16 ;  /* 0x0000001019197220 */ /* 0x000fe20000400000 */
[----:B0-----:R-:W-:Y:S02]  /*0630*/  IMAD.SHL.U32 R7, R28, 0x80, RZ ;  /* 0x000000801c077824 */ /* 0x001fe400078e00ff */
[----:B------:R-:W-:-:S03]  /*0640*/  @!P1 FMUL R31, R31, 16777216 ;  /* 0x4b8000001f1f9820 */ /* 0x000fc60000400000 */
[----:B------:R-:W-:-:S04]  /*0650*/  LOP3.LUT R16, R7, 0x380, RZ, 0xc0, !PT ;  /* 0x0000038007107812 */ /* 0x000fc800078ec0ff */
[C---:B------:R-:W-:Y:S02]  /*0660*/  LOP3.LUT R17, R16.reuse, R3, RZ, 0xfc, !PT ;  /* 0x0000000310117212 */ /* 0x040fe400078efcff */
[C---:B------:R-:W-:Y:S02]  /*0670*/  LOP3.LUT R28, R16.reuse, 0x20, RZ, 0xfc, !PT ;  /* 0x00000020101c7812 */ /* 0x040fe400078efcff */
[C---:B------:R-:W-:Y:S02]  /*0680*/  LOP3.LUT R30, R16.reuse, 0x40, RZ, 0xfc, !PT ;  /* 0x00000040101e7812 */ /* 0x040fe400078efcff */
[----:B------:R-:W-:Y:S01]  /*0690*/  LOP3.LUT R32, R16, 0x60, RZ, 0xfc, !PT ;  /* 0x0000006010207812 */ /* 0x000fe200078efcff */
[----:B----4-:R-:W-:Y:S01]  /*06a0*/  FMUL R22, R22, R31 ;  /* 0x0000001f16167220 */ /* 0x010fe20000400000 */
[----:B------:R-:W-:Y:S01]  /*06b0*/  LEA.HI R7, R28, R17, RZ, 0x1b ;  /* 0x000000111c077211 */ /* 0x000fe200078fd8ff */
[----:B------:R-:W-:Y:S02]  /*06c0*/  UMOV UR4, 0x400 ;  /* 0x0000040000047882 */ /* 0x000fe40000000000 */
[----:B---3--:R-:W-:Y:S01]  /*06d0*/  UPRMT UR4, UR5, 0x654, UR4 ;  /* 0x0000065405047896 */ /* 0x008fe20008000004 */
[----:B------:R-:W-:Y:S01]  /*06e0*/  LOP3.LUT R20, R20, 0x1c, R21, 0xf8, !PT ;  /* 0x0000001c14147812 */ /* 0x000fe200078ef815 */
[C-C-:B--2---:R-:W-:Y:S01]  /*06f0*/  FFMA R4, R8.reuse, R5, R12.reuse ;  /* 0x0000000508047223 */ /* 0x144fe2000000000c */
[----:B------:R-:W-:Y:S01]  /*0700*/  FFMA R12, R8, R25, R12 ;  /* 0x00000019080c7223 */ /* 0x000fe2000000000c */
[----:B------:R-:W-:-:S02]  /*0710*/  LEA.HI R8, R16, R17, RZ, 0x1b ;  /* 0x0000001110087211 */ /* 0x000fc400078fd8ff */
[-C--:B------:R-:W-:Y:S02]  /*0720*/  LEA.HI R5, R30, R17.reuse, RZ, 0x1b ;  /* 0x000000111e057211 */ /* 0x080fe400078fd8ff */
[----:B------:R-:W-:Y:S01]  /*0730*/  LEA.HI R16, R32, R17, RZ, 0x1b ;  /* 0x0000001120107211 */ /* 0x000fe200078fd8ff */
[C---:B------:R-:W-:Y:S01]  /*0740*/  FMUL R17, R23.reuse, R18 ;  /* 0x0000001217117220 */ /* 0x040fe20000400000 */
[----:B------:R-:W-:Y:S01]  /*0750*/  FMUL R23, R23, R6 ;  /* 0x0000000617177220 */ /* 0x000fe20000400000 */
[C---:B------:R-:W-:Y:S01]  /*0760*/  FMUL R6, R22.reuse, R19 ;  /* 0x0000001316067220 */ /* 0x040fe20000400000 */
[----:B------:R-:W-:Y:S01]  /*0770*/  FMUL R22, R22, R27 ;  /* 0x0000001b16167220 */ /* 0x000fe20000400000 */
[C-C-:B------:R-:W-:Y:S01]  /*0780*/  FFMA R24, R9.reuse, R24, R13.reuse ;  /* 0x0000001809187223 */ /* 0x140fe2000000000d */
[----:B------:R-:W-:Y:S01]  /*0790*/  FFMA R26, R9, R26, R13 ;  /* 0x0000001a091a7223 */ /* 0x000fe2000000000d */
[--C-:B------:R-:W-:Y:S01]  /*07a0*/  FFMA R9, R10, R23, R14.reuse ;  /* 0x000000170a097223 */ /* 0x100fe2000000000e */
[C-C-:B------:R-:W-:Y:S01]  /*07b0*/  FFMA R22, R11.reuse, R22, R15.reuse ;  /* 0x000000160b167223 */ /* 0x140fe2000000000f */
[----:B------:R-:W-:Y:S01]  /*07c0*/  FSETP.GEU.AND P3, PT, R4, RZ, PT ;  /* 0x000000ff0400720b */ /* 0x000fe20003f6e000 */
[----:B------:R-:W-:Y:S01]  /*07d0*/  FFMA R17, R10, R17, R14 ;  /* 0x000000110a117223 */ /* 0x000fe2000000000e */
[----:B------:R-:W-:Y:S01]  /*07e0*/  FSETP.GEU.AND P2, PT, R24, RZ, PT ;  /* 0x000000ff1800720b */ /* 0x000fe20003f4e000 */
[----:B------:R-:W-:Y:S01]  /*07f0*/  FFMA R6, R11, R6, R15 ;  /* 0x000000060b067223 */ /* 0x000fe2000000000f */
[----:B------:R-:W-:-:S02]  /*0800*/  FSETP.GEU.AND P1, PT, R9, RZ, PT ;  /* 0x000000ff0900720b */ /* 0x000fc40003f2e000 */
[----:B------:R-:W-:Y:S02]  /*0810*/  LEA R13, R5, UR4, 0x2 ;  /* 0x00000004050d7c11 */ /* 0x000fe4000f8e10ff */
[----:B------:R-:W-:Y:S02]  /*0820*/  FSETP.GEU.AND P0, PT, R22, RZ, PT ;  /* 0x000000ff1600720b */ /* 0x000fe40003f0e000 */
[----:B------:R-:W-:Y:S02]  /*0830*/  FSEL R5, R4, RZ, P3 ;  /* 0x000000ff04057208 */ /* 0x000fe40001800000 */
[----:B------:R-:W-:Y:S02]  /*0840*/  LEA R8, R8, UR4, 0x2 ;  /* 0x0000000408087c11 */ /* 0x000fe4000f8e10ff */
[----:B------:R-:W-:Y:S02]  /*0850*/  FSEL R24, R24, RZ, P2 ;  /* 0x000000ff18187208 */ /* 0x000fe40001000000 */
[----:B------:R-:W-:-:S02]  /*0860*/  FSETP.GEU.AND P3, PT, R12, RZ, PT ;  /* 0x000000ff0c00720b */ /* 0x000fc40003f6e000 */
[----:B------:R-:W-:Y:S02]  /*0870*/  LEA R11, R7, UR4, 0x2 ;  /* 0x00000004070b7c11 */ /* 0x000fe4000f8e10ff */
[----:B------:R-:W-:Y:S02]  /*0880*/  FSEL R4, R9, RZ, P1 ;  /* 0x000000ff09047208 */ /* 0x000fe40000800000 */
[----:B------:R-:W-:Y:S02]  /*0890*/  FSETP.GEU.AND P2, PT, R26, RZ, PT ;  /* 0x000000ff1a00720b */ /* 0x000fe40003f4e000 */
[----:B------:R-:W-:Y:S02]  /*08a0*/  FSEL R22, R22, RZ, P0 ;  /* 0x000000ff16167208 */ /* 0x000fe40000000000 */
[----:B------:R-:W-:Y:S02]  /*08b0*/  FSETP.GEU.AND P1, PT, R17, RZ, PT ;  /* 0x000000ff1100720b */ /* 0x000fe40003f2e000 */
[----:B------:R-:W-:-:S02]  /*08c0*/  LEA R18, R16, UR4, 0x2 ;  /* 0x0000000410127c11 */ /* 0x000fc4000f8e10ff */
[----:B------:R-:W-:Y:S01]  /*08d0*/  FSETP.GEU.AND P0, PT, R6, RZ, PT ;  /* 0x000000ff0600720b */ /* 0x000fe20003f0e000 */
[----:B------:R-:W-:Y:S01]  /*08e0*/  STS [R8], R5 ;  /* 0x0000000508007388 */ /* 0x000fe20000000800 */
[----:B------:R-:W-:Y:S02]  /*08f0*/  FSEL R9, R12, RZ, P3 ;  /* 0x000000ff0c097208 */ /* 0x000fe40001800000 */
[----:B------:R-:W-:Y:S01]  /*0900*/  FSEL R26, R26, RZ, P2 ;  /* 0x000000ff1a1a7208 */ /* 0x000fe20001000000 */
[----:B------:R-:W-:Y:S01]  /*0910*/  STS [R11+0x80], R24 ;  /* 0x000080180b007388 */ /* 0x000fe20000000800 */
[----:B------:R-:W-:Y:S02]  /*0920*/  FSEL R16, R17, RZ, P1 ;  /* 0x000000ff11107208 */ /* 0x000fe40000800000 */
[----:B------:R-:W-:Y:S01]  /*0930*/  FSEL R17, R6, RZ, P0 ;  /* 0x000000ff06117208 */ /* 0x000fe20000000000 */
[----:B------:R-:W-:Y:S04]  /*0940*/  STS [R13+0x100], R4 ;  /* 0x000100040d007388 */ /* 0x000fe80000000800 */
[----:B------:R-:W-:Y:S04]  /*0950*/  STS [R18+0x180], R22 ;  /* 0x0001801612007388 */ /* 0x000fe80000000800 */
[----:B------:R0:W-:Y:S04]  /*0960*/  STS [R8+0x40], R9 ;  /* 0x0000400908007388 */ /* 0x0001e80000000800 */
[----:B------:R-:W-:Y:S04]  /*0970*/  STS [R11+0xc0], R26 ;  /* 0x0000c01a0b007388 */ /* 0x000fe80000000800 */
[----:B------:R1:W-:Y:S01]  /*0980*/  STS [R13+0x140], R16 ;  /* 0x000140100d007388 */ /* 0x0003e20000000800 */
[----:B------:R-:W-:Y:S01]  /*0990*/  SHF.R.U32.HI R7, RZ, 0x5, R21 ;  /* 0x00000005ff077819 */ /* 0x000fe20000011615 */
[----:B0-----:R-:W0:Y:S02]  /*09a0*/  LDC.64 R8, c[0x0][0x238] ;  /* 0x00008e00ff087b82 */ /* 0x001e240000000a00 */
[----:B------:R-:W-:Y:S01]  /*09b0*/  STS [R18+0x1c0], R17 ;  /* 0x0001c01112007388 */ /* 0x000fe20000000800 */
[----:B------:R-:W-:-:S02]  /*09c0*/  LOP3.LUT R10, R21, 0x1fc, RZ, 0xc0, !PT ;  /* 0x000001fc150a7812 */ /* 0x000fc400078ec0ff */
[----:B------:R-:W-:-:S05]  /*09d0*/  SGXT.U32 R7, R7, 0x4 ;  /* 0x000000040707781a */ /* 0x000fca0000000000 */
[----:B------:R-:W-:-:S05]  /*09e0*/  IMAD.IADD R7, R10, 0x1, R7 ;  /* 0x000000010a077824 */ /* 0x000fca00078e0207 */
[----:B------:R-:W-:Y:S01]  /*09f0*/  LEA R19, R7, UR4, 0x2 ;  /* 0x0000000407137c11 */ /* 0x000fe2000f8e10ff */
[----:B------:R-:W-:Y:S01]  /*0a00*/  BAR.SYNC.DEFER_BLOCKING 0x0 ;  /* 0x0000000000007b1d */ /* 0x000fe20000010000 */
[----:B------:R-:W-:-:S04]  /*0a10*/  LOP3.LUT R15, R0, R3, RZ, 0xfc, !PT ;  /* 0x00000003000f7212 */ /* 0x000fc800078efcff */
[----:B------:R-:W-:Y:S01]  /*0a20*/  LEA.HI R12, R2, R15, RZ, 0x8 ;  /* 0x0000000f020c7211 */ /* 0x000fe200078f40ff */
[----:B------:R-:W-:Y:S04]  /*0a30*/  LDS R4, [R19] ;  /* 0x0000000013047984 */ /* 0x000fe80000000800 */
[----:B------:R-:W-:Y:S04]  /*0a40*/  LDS R5, [R19+0x4] ;  /* 0x0000040013057984 */ /* 0x000fe80000000800 */
[----:B------:R-:W-:Y:S04]  /*0a50*/  LDS R6, [R19+0x8] ;  /* 0x0000080013067984 */ /* 0x000fe80000000800 */
[----:B------:R-:W2:Y:S01]  /*0a60*/  LDS R7, [R19+0xc] ;  /* 0x00000c0013077984 */ /* 0x000ea20000000800 */
[C---:B------:R-:W-:Y:S01]  /*0a70*/  LOP3.LUT R14, R12.reuse, 0xffff00, RZ, 0xc0, !PT ;  /* 0x00ffff000c0e7812 */ /* 0x040fe200078ec0ff */
[----:B------:R-:W-:-:S04]  /*0a80*/  IMAD.SHL.U32 R12, R12, 0x400, RZ ;  /* 0x000004000c0c7824 */ /* 0x000fc800078e00ff */
[----:B------:R-:W-:Y:S01]  /*0a90*/  IMAD.IADD R15, R15, 0x1, -R14 ;  /* 0x000000010f0f7824 */ /* 0x000fe200078e0a0e */
[----:B------:R-:W-:Y:S02]  /*0aa0*/  LOP3.LUT R12, R12, 0xfffc0000, RZ, 0xc0, !PT ;  /* 0xfffc00000c0c7812 */ /* 0x000fe400078ec0ff */
[----:B------:R-:W-:Y:S01]  /*0ab0*/  ISETP.GE.AND P0, PT, R20, 0x100, PT ;  /* 0x000001001400780c */ /* 0x000fe20003f06270 */
[----:B------:R-:W-:Y:S01]  /*0ac0*/  IMAD R15, R15, 0x100, R20 ;  /* 0x000001000f0f7824 */ /* 0x000fe200078e0214 */
[----:B-1----:R-:W-:-:S03]  /*0ad0*/  LOP3.LUT R13, R10, 0x200, RZ, 0xfc, !PT ;  /* 0x000002000a0d7812 */ /* 0x002fc600078efcff */
[----:B------:R-:W-:Y:S01]  /*0ae0*/  IMAD.IADD R11, R15, 0x1, R12 ;  /* 0x000000010f0b7824 */ /* 0x000fe200078e020c */
[----:B------:R-:W-:-:S03]  /*0af0*/  LEA.HI R13, R13, R10, RZ, 0x1b ;  /* 0x0000000a0d0d7211 */ /* 0x000fc600078fd8ff */
[----:B0-----:R-:W-:Y:S01]  /*0b00*/  IMAD.WIDE R10, R11, 0x4, R8 ;  /* 0x000000040b0a7825 */ /* 0x001fe200078e0208 */
[----:B------:R-:W-:-:S04]  /*0b10*/  LEA R13, R13, UR4, 0x2 ;  /* 0x000000040d0d7c11 */ /* 0x000fc8000f8e10ff */
[----:B--2---:R0:W-:Y:S02]  /*0b20*/  @!P0 STG.E.128 desc[UR6][R10.64], R4 ;  /* 0x000000040a008986 */ /* 0x0041e4000c101d06 */
[----:B0-----:R-:W-:Y:S05]  /*0b30*/  @P0 EXIT ;  /* 0x000000000000094d */ /* 0x001fea0003800000 */
[----:B0-----:R-:W-:Y:S01]  /*0b40*/  LDS R4, [R13+0x800] ;  /* 0x000800000d047984 */ /* 0x001fe20000000800 */
[----:B------:R-:W-:-:S03]  /*0b50*/  LOP3.LUT R3, R0, 0x10, R3, 0xfe, !PT ;  /* 0x0000001000037812 */ /* 0x000fc600078efe03 */
[----:B------:R-:W-:Y:S01]  /*0b60*/  LDS R5, [R13+0x804] ;  /* 0x000804000d057984 */ /* 0x000fe20000000800 */
[----:B------:R-:W-:-:S03]  /*0b70*/  LEA.HI R2, R2, R3, RZ, 0x8 ;  /* 0x0000000302027211 */ /* 0x000fc600078f40ff */
[----:B------:R-:W-:Y:S01]  /*0b80*/  LDS R6, [R13+0x808] ;  /* 0x000808000d067984 */ /* 0x000fe20000000800 */
[C---:B------:R-:W-:Y:S01]  /*0b90*/  LOP3.LUT R0, R2.reuse, 0xffff00, RZ, 0xc0, !PT ;  /* 0x00ffff0002007812 */ /* 0x040fe200078ec0ff */
[----:B------:R-:W-:Y:S02]  /*0ba0*/  IMAD.SHL.U32 R2, R2, 0x400, RZ ;  /* 0x0000040002027824 */ /* 0x000fe400078e00ff */
[----:B------:R-:W0:Y:S02]  /*0bb0*/  LDS R7, [R13+0x80c] ;  /* 0x00080c000d077984 */ /* 0x000e240000000800 */
[----:B------:R-:W-:Y:S01]  /*0bc0*/  IMAD.IADD R3, R3, 0x1, -R0 ;  /* 0x0000000103037824 */ /* 0x000fe200078e0a00 */
[----:B------:R-:W-:-:S03]  /*0bd0*/  LOP3.LUT R2, R2, 0xfffc0000, RZ, 0xc0, !PT ;  /* 0xfffc000002027812 */ /* 0x000fc600078ec0ff */
[----:B------:R-:W-:-:S04]  /*0be0*/  IMAD R3, R3, 0x100, R20 ;  /* 0x0000010003037824 */ /* 0x000fc800078e0214 */
[----:B------:R-:W-:-:S04]  /*0bf0*/  IMAD.IADD R3, R3, 0x1, R2 ;  /* 0x0000000103037824 */ /* 0x000fc800078e0202 */
[----:B------:R-:W-:-:S05]  /*0c00*/  IMAD.WIDE R8, R3, 0x4, R8 ;  /* 0x0000000403087825 */ /* 0x000fca00078e0208 */
[----:B0-----:R-:W-:Y:S01]  /*0c10*/  STG.E.128 desc[UR6][R8.64], R4 ;  /* 0x0000000408007986 */ /* 0x001fe2000c101d06 */
[----:B------:R-:W-:Y:S05]  /*0c20*/  EXIT ;  /* 0x000000000000794d */ /* 0x000fea0003800000 */
.L_x_0:
[----:B------:R-:W-:-:S00]  /*0c30*/  BRA `(.L_x_0) ;  /* 0xfffffffc00fc7947 */ /* 0x000fc0000383ffff */
[----:B------:R-:W-:-:S00]  /*0c40*/  NOP ;  /* 0x0000000000007918 */ /* 0x000fc00000000000 */
        /* <DEDUP_REMOVED lines=11> */
.L_x_1:


//--------------------- .nv.global.init           --------------------------
	.section	.nv.global.init,"aw",@progbits
.nv.global.init:
	.type		_$_str,@object
	.size		_$_str,(_$_str_$_2 - _$_str)
_$_str:
        /*0000*/ 	.byte	0x5f, 0x5f, 0x43, 0x55, 0x44, 0x41, 0x5f, 0x46, 0x54, 0x5a, 0x00
	.type		_$_str_$_2,@object
	.size		_$_str_$_2,(.L_1 - _$_str_$_2)
_$_str_$_2:
        /*000b*/ 	.byte	0x5f, 0x5f, 0x43, 0x55, 0x44, 0x41, 0x5f, 0x50, 0x52, 0x45, 0x43, 0x5f, 0x53, 0x51, 0x52, 0x54
        /*001b*/ 	.byte	0x00
.L_1:


//--------------------- .nv.shared.triton_poi_fused__native_batch_norm_legit_no_training_relu_29 --------------------------
	.section	.nv.shared.triton_poi_fused__native_batch_norm_legit_no_training_relu_29,"aw",@nobits
	.sectionflags	@""
	.align	16
	.zero		1024


//--------------------- .nv.constant0.triton_poi_fused__native_batch_norm_legit_no_training_relu_29 --------------------------
	.section	.nv.constant0.triton_poi_fused__native_batch_norm_legit_no_training_relu_29,"a",@progbits
	.sectionflags	@""
	.align	4
.nv.constant0.triton_poi_fused__native_batch_norm_legit_no_training_relu_29:
	.zero		584
